	.headerflags	@"EF_CUDA_TEXMODE_UNIFIED EF_CUDA_64BIT_ADDRESS EF_CUDA_ACCELERATORS EF_CUDA_SM90 EF_CUDA_VIRTUAL_SM(EF_CUDA_SM90)"
	.elftype	@"ET_EXEC"


//--------------------- .nv.info                  --------------------------
	.section	.nv.info,"",@"SHT_CUDA_INFO"
	.align	4


	//----- nvinfo : EIATTR_REGCOUNT
	.align		4
        /*0000*/ 	.byte	0x04, 0x2f
        /*0002*/ 	.short	(.L_1 - .L_0)
	.align		4
.L_0:
        /*0004*/ 	.word	index@(triton_poi_fused_cat_4)
        /*0008*/ 	.word	0x00000011


	//----- nvinfo : EIATTR_MIN_STACK_SIZE
	.align		4
.L_1:
        /*000c*/ 	.byte	0x04, 0x12
        /*000e*/ 	.short	(.L_3 - .L_2)
	.align		4
.L_2:
        /*0010*/ 	.word	index@(triton_poi_fused_cat_4)
        /*0014*/ 	.word	0x00000000


	//----- nvinfo : EIATTR_FRAME_SIZE
	.align		4
.L_3:
        /*0018*/ 	.byte	0x04, 0x11
        /*001a*/ 	.short	(.L_5 - .L_4)
	.align		4
.L_4:
        /*001c*/ 	.word	index@(triton_poi_fused_cat_4)
        /*0020*/ 	.word	0x00000000


	//----- nvinfo : EIATTR_MIN_STACK_SIZE
	.align		4
.L_5:
        /*0024*/ 	.byte	0x04, 0x12
        /*0026*/ 	.short	(.L_7 - .L_6)
	.align		4
.L_6:
        /*0028*/ 	.word	index@(triton_poi_fused_cat_4)
        /*002c*/ 	.word	0x00000000
.L_7:


//--------------------- .nv.info.triton_poi_fused_cat_4 --------------------------
	.section	.nv.info.triton_poi_fused_cat_4,"",@"SHT_CUDA_INFO"
	.sectionflags	@""
	.align	4


	//----- nvinfo : EIATTR_CUDA_API_VERSION
	.align		4
        /*0000*/ 	.byte	0x04, 0x37
        /*0002*/ 	.short	(.L_9 - .L_8)
.L_8:
        /*0004*/ 	.word	0x0000007c


	//----- nvinfo : EIATTR_KPARAM_INFO
	.align		4
.L_9:
        /*0008*/ 	.byte	0x04, 0x17
        /*000a*/ 	.short	(.L_11 - .L_10)
.L_10:
        /*000c*/ 	.word	0x00000000
        /*0010*/ 	.short	0x0004
        /*0012*/ 	.short	0x0020
        /*0014*/ 	.byte	0x00, 0xf0, 0x11, 0x00


	//----- nvinfo : EIATTR_KPARAM_INFO
	.align		4
.L_11:
        /*0018*/ 	.byte	0x04, 0x17
        /*001a*/ 	.short	(.L_13 - .L_12)
.L_12:
        /*001c*/ 	.word	0x00000000
        /*0020*/ 	.short	0x0003
        /*0022*/ 	.short	0x0018
        /*0024*/ 	.byte	0x00, 0xf4, 0x21, 0x00


	//----- nvinfo : EIATTR_KPARAM_INFO
	.align		4
.L_13:
        /*0028*/ 	.byte	0x04, 0x17
        /*002a*/ 	.short	(.L_15 - .L_14)
.L_14:
        /*002c*/ 	.word	0x00000000
        /*0030*/ 	.short	0x0002
        /*0032*/ 	.short	0x0010
        /*0034*/ 	.byte	0x00, 0xf4, 0x21, 0x00


	//----- nvinfo : EIATTR_KPARAM_INFO
	.align		4
.L_15:
        /*0038*/ 	.byte	0x04, 0x17
        /*003a*/ 	.short	(.L_17 - .L_16)
.L_16:
        /*003c*/ 	.word	0x00000000
        /*0040*/ 	.short	0x0001
        /*0042*/ 	.short	0x0008
        /*0044*/ 	.byte	0x00, 0xf4, 0x21, 0x00


	//----- nvinfo : EIATTR_KPARAM_INFO
	.align		4
.L_17:
        /*0048*/ 	.byte	0x04, 0x17
        /*004a*/ 	.short	(.L_19 - .L_18)
.L_18:
        /*004c*/ 	.word	0x00000000
        /*0050*/ 	.short	0x0000
        /*0052*/ 	.short	0x0000
        /*0054*/ 	.byte	0x00, 0xf4, 0x21, 0x00


	//----- nvinfo : EIATTR_SPARSE_MMA_MASK
	.align		4
.L_19:
        /*0058*/ 	.byte	0x03, 0x50
        /*005a*/ 	.short	0x0000


	//----- nvinfo : EIATTR_MAXREG_COUNT
	.align		4
        /*005c*/ 	.byte	0x03, 0x1b
        /*005e*/ 	.short	0x00ff


	//----- nvinfo : EIATTR_EXIT_INSTR_OFFSETS
	.align		4
        /*0060*/ 	.byte	0x04, 0x1c
        /*0062*/ 	.short	(.L_21 - .L_20)


	//   ....[0]....
.L_20:
        /*0064*/ 	.word	0x000003f0


	//   ....[1]....
        /*0068*/ 	.word	0x00000410


	//----- nvinfo : EIATTR_REQNTID
	.align		4
.L_21:
        /*006c*/ 	.byte	0x04, 0x10
        /*006e*/ 	.short	(.L_23 - .L_22)
.L_22:
        /*0070*/ 	.word	0x00000080
        /*0074*/ 	.word	0x00000001
        /*0078*/ 	.word	0x00000001


	//----- nvinfo : EIATTR_CBANK_PARAM_SIZE
	.align		4
.L_23:
        /*007c*/ 	.byte	0x03, 0x19
        /*007e*/ 	.short	0x0024


	//----- nvinfo : EIATTR_PARAM_CBANK
	.align		4
        /*0080*/ 	.byte	0x04, 0x0a
        /*0082*/ 	.short	(.L_25 - .L_24)
	.align		4
.L_24:
        /*0084*/ 	.word	index@(.nv.constant0.triton_poi_fused_cat_4)
        /*0088*/ 	.short	0x0210
        /*008a*/ 	.short	0x0024


	//----- nvinfo : EIATTR_SW_WAR
	.align		4
.L_25:
        /*008c*/ 	.byte	0x04, 0x36
        /*008e*/ 	.short	(.L_27 - .L_26)
.L_26:
        /*0090*/ 	.word	0x00000008
.L_27:


//--------------------- .nv.callgraph             --------------------------
	.section	.nv.callgraph,"",@"SHT_CUDA_CALLGRAPH"
	.align	4
	.sectionentsize	8
	.align		4
        /*0000*/ 	.word	0x00000000
	.align		4
        /*0004*/ 	.word	0xffffffff
	.align		4
        /*0008*/ 	.word	0x00000000
	.align		4
        /*000c*/ 	.word	0xfffffffe
	.align		4
        /*0010*/ 	.word	0x00000000
	.align		4
        /*0014*/ 	.word	0xfffffffd
	.align		4
        /*0018*/ 	.word	0x00000000
	.align		4
        /*001c*/ 	.word	0xfffffffc


//--------------------- .text.triton_poi_fused_cat_4 --------------------------
	.section	.text.triton_poi_fused_cat_4,"ax",@progbits
	.align	128
        .global         triton_poi_fused_cat_4
        .type           triton_poi_fused_cat_4,@function
        .size           triton_poi_fused_cat_4,(.L_x_1 - triton_poi_fused_cat_4)
        .other          triton_poi_fused_cat_4,@"STO_CUDA_ENTRY STV_DEFAULT"
triton_poi_fused_cat_4:
.text.triton_poi_fused_cat_4:
[----:B------:R-:W0:Y:S02]  /*0000*/  LDC R1, c[0x0][0x28] ;  /* 0x00000a00ff017b82 */ /* 0x000e240000000800 */
[----:B------:R-:W1:Y:S01]  /*0010*/  S2R R0, SR_TID.X ;  /* 0x0000000000007919 */ /* 0x000e620000002100 */
[----:B------:R-:W-:Y:S01]  /*0020*/  IMAD.MOV.U32 R4, RZ, RZ, RZ ;  /* 0x000000ffff047224 */ /* 0x000fe200078e00ff */
[----:B------:R-:W2:Y:S01]  /*0030*/  LDC.64 R6, c[0x0][0x210] ;  /* 0x00008400ff067b82 */ /* 0x000ea20000000a00 */
[----:B------:R-:W3:Y:S01]  /*0040*/  S2R R3, SR_CTAID.X ;  /* 0x0000000000037919 */ /* 0x000ee20000002500 */
[----:B------:R-:W-:Y:S01]  /*0050*/  IMAD.MOV.U32 R10, RZ, RZ, RZ ;  /* 0x000000ffff0a7224 */ /* 0x000fe200078e00ff */
[----:B------:R-:W-:Y:S01]  /*0060*/  ULDC.64 UR4, c[0x0][0x208] ;  /* 0x0000820000047ab9 */ /* 0x000fe20000000a00 */
[----:B------:R-:W-:Y:S01]  /*0070*/  ULDC.64 UR6, c[0x0][0x220] ;  /* 0x0000880000067ab9 */ /* 0x000fe20000000a00 */
[----:B-1----:R-:W-:-:S05]  /*0080*/  IMAD.SHL.U32 R0, R0, 0x2, RZ ;  /* 0x0000000200007824 */ /* 0x002fca00078e00ff */
[----:B------:R-:W-:-:S05]  /*0090*/  LOP3.LUT R0, R0, 0xfe, RZ, 0xc0, !PT ;  /* 0x000000fe00007812 */ /* 0x000fca00078ec0ff */
[----:B---3--:R-:W-:-:S05]  /*00a0*/  IMAD R3, R3, 0x100, R0 ;  /* 0x0000010003037824 */ /* 0x008fca00078e0200 */
[----:B------:R-:W-:-:S04]  /*00b0*/  SHF.R.S32.HI R2, RZ, 0x1f, R3 ;  /* 0x0000001fff027819 */ /* 0x000fc80000011403 */
[----:B------:R-:W-:Y:S01]  /*00c0*/  LEA.HI R0, R2, R3, RZ, 0x4 ;  /* 0x0000000302007211 */ /* 0x000fe200078f20ff */
[----:B------:R-:W-:-:S03]  /*00d0*/  IMAD.MOV.U32 R2, RZ, RZ, RZ ;  /* 0x000000ffff027224 */ /* 0x000fc600078e00ff */
[----:B------:R-:W-:Y:S01]  /*00e0*/  SHF.R.S32.HI R5, RZ, 0x4, R0 ;  /* 0x00000004ff057819 */ /* 0x000fe20000011400 */
[----:B------:R-:W-:-:S04]  /*00f0*/  IMAD.HI R2, R3, -0x47e8fd1f, R2 ;  /* 0xb81702e103027827 */ /* 0x000fc800078e0202 */
[----:B------:R-:W-:Y:S01]  /*0100*/  IMAD.HI R4, R5, -0x47e8fd1f, R4 ;  /* 0xb81702e105047827 */ /* 0x000fe200078e0204 */
[----:B------:R-:W-:-:S04]  /*0110*/  SHF.R.U32.HI R13, RZ, 0x1f, R2 ;  /* 0x0000001fff0d7819 */ /* 0x000fc80000011602 */
[----:B------:R-:W-:Y:S02]  /*0120*/  SHF.R.U32.HI R9, RZ, 0x1f, R4 ;  /* 0x0000001fff097819 */ /* 0x000fe40000011604 */
[----:B------:R-:W-:Y:S02]  /*0130*/  LEA.HI.SX32 R13, R2, R13, 0x14 ;  /* 0x0000000d020d7211 */ /* 0x000fe400078fa2ff */
[----:B------:R-:W-:-:S03]  /*0140*/  LEA.HI.SX32 R9, R4, R9, 0x18 ;  /* 0x0000000904097211 */ /* 0x000fc600078fc2ff */
[----:B------:R-:W-:Y:S02]  /*0150*/  IMAD R2, R13, -0x1640, R3 ;  /* 0xffffe9c00d027824 */ /* 0x000fe400078e0203 */
[----:B------:R-:W-:Y:S02]  /*0160*/  IMAD R11, R9, -0x164, R5 ;  /* 0xfffffe9c090b7824 */ /* 0x000fe400078e0205 */
[----:B------:R-:W1:Y:S01]  /*0170*/  LDC.64 R8, c[0x0][0x218] ;  /* 0x00008600ff087b82 */ /* 0x000e620000000a00 */
[----:B------:R-:W-:Y:S01]  /*0180*/  IMAD R5, R13, 0x600, R2 ;  /* 0x000006000d057824 */ /* 0x000fe200078e0202 */
[----:B------:R-:W-:Y:S02]  /*0190*/  LOP3.LUT R2, R0, 0xfffffff0, RZ, 0xc0, !PT ;  /* 0xfffffff000027812 */ /* 0x000fe400078ec0ff */
[----:B------:R-:W-:Y:S01]  /*01a0*/  ISETP.GE.AND P1, PT, R11, 0x60, PT ;  /* 0x000000600b00780c */ /* 0x000fe20003f26270 */
[----:B--2---:R-:W-:Y:S01]  /*01b0*/  IMAD.WIDE R6, R5, 0x4, R6 ;  /* 0x0000000405067825 */ /* 0x004fe200078e0206 */
[----:B------:R-:W-:-:S02]  /*01c0*/  CS2R R4, SRZ ;  /* 0x0000000000047805 */ /* 0x000fc4000001ff00 */
[C---:B------:R-:W-:Y:S01]  /*01d0*/  ISETP.LT.AND P3, PT, R3.reuse, 0x5900, !P1 ;  /* 0x000059000300780c */ /* 0x040fe20004f61270 */
[----:B------:R-:W-:Y:S02]  /*01e0*/  IMAD.MOV.U32 R0, RZ, RZ, RZ ;  /* 0x000000ffff007224 */ /* 0x000fe400078e00ff */
[----:B------:R-:W-:Y:S02]  /*01f0*/  IMAD.IADD R2, R3, 0x1, -R2 ;  /* 0x0000000103027824 */ /* 0x000fe400078e0a02 */
[----:B------:R-:W-:Y:S02]  /*0200*/  IMAD R12, R13, 0x1040, RZ ;  /* 0x000010400d0c7824 */ /* 0x000fe400078e02ff */
[----:B------:R-:W-:Y:S01]  /*0210*/  IMAD.SHL.U32 R13, R11, 0x10, RZ ;  /* 0x000000100b0d7824 */ /* 0x000fe200078e00ff */
[----:B------:R-:W-:Y:S02]  /*0220*/  SHF.R.S32.HI R14, RZ, 0x1f, R2 ;  /* 0x0000001fff0e7819 */ /* 0x000fe40000011402 */
[----:B------:R-:W-:Y:S01]  /*0230*/  ISETP.GE.AND P0, PT, R3, 0x5900, PT ;  /* 0x000059000300780c */ /* 0x000fe20003f06270 */
[----:B-1----:R-:W-:-:S02]  /*0240*/  IMAD.WIDE R8, R11, 0x4, R8 ;  /* 0x000000040b087825 */ /* 0x002fc400078e0208 */
[----:B------:R1:W2:Y:S01]  /*0250*/  @P3 LDG.E.64 R4, desc[UR4][R6.64] ;  /* 0x0000000406043981 */ /* 0x0002a2000c1e1b00 */
[----:B------:R-:W-:-:S03]  /*0260*/  IADD3 R2, P4, P5, R13, R2, R12 ;  /* 0x000000020d027210 */ /* 0x000fc60007d9e00c */
[----:B------:R-:W3:Y:S01]  /*0270*/  @P3 LDG.E.EL R0, desc[UR4][R8.64] ;  /* 0x0000000408003981 */ /* 0x000ee2000c2e1900 */
[----:B------:R-:W-:-:S03]  /*0280*/  SHF.R.S32.HI R12, RZ, 0x1f, R12 ;  /* 0x0000001fff0c7819 */ /* 0x000fc6000001140c */
[----:B------:R4:W5:Y:S01]  /*0290*/  @P3 LDG.E.EL R10, desc[UR4][R8.64] ;  /* 0x00000004080a3981 */ /* 0x000962000c2e1900 */
[----:B------:R-:W-:Y:S02]  /*02a0*/  SHF.R.S32.HI R13, RZ, 0x1f, R13 ;  /* 0x0000001fff0d7819 */ /* 0x000fe4000001140d */
[----:B------:R-:W-:Y:S02]  /*02b0*/  ISETP.GT.AND P2, PT, R11, 0x5f, !P0 ;  /* 0x0000005f0b00780c */ /* 0x000fe40004744270 */
[----:B------:R-:W-:Y:S02]  /*02c0*/  IADD3.X R13, R13, R14, R12, P4, P5 ;  /* 0x0000000e0d0d7210 */ /* 0x000fe400027ea40c */
[C---:B-1----:R-:W-:Y:S01]  /*02d0*/  LEA R6, P4, R2.reuse, UR6, 0x2 ;  /* 0x0000000602067c11 */ /* 0x042fe2000f8810ff */
[----:B----4-:R-:W1:Y:S03]  /*02e0*/  LDC.64 R8, c[0x0][0x228] ;  /* 0x00008a00ff087b82 */ /* 0x010e660000000a00 */
[----:B------:R-:W-:-:S02]  /*02f0*/  LEA.HI.X R7, R2, UR7, R13, 0x2, P4 ;  /* 0x0000000702077c11 */ /* 0x000fc4000a0f140d */
[----:B------:R-:W-:-:S06]  /*0300*/  CS2R R12, SRZ ;  /* 0x00000000000c7805 */ /* 0x000fcc000001ff00 */
[----:B------:R-:W4:Y:S01]  /*0310*/  @P2 LDG.E.64 R12, desc[UR4][R6.64+-0x1800] ;  /* 0xffe80004060c2981 */ /* 0x000f22000c1e1b00 */
[----:B-1----:R-:W-:Y:S01]  /*0320*/  IMAD.WIDE R2, R3, 0x4, R8 ;  /* 0x0000000403027825 */ /* 0x002fe200078e0208 */
[----:B--2---:R-:W-:Y:S02]  /*0330*/  SEL R4, R4, RZ, P3 ;  /* 0x000000ff04047207 */ /* 0x004fe40001800000 */
[----:B------:R-:W-:Y:S02]  /*0340*/  SEL R5, R5, RZ, P3 ;  /* 0x000000ff05057207 */ /* 0x000fe40001800000 */
[----:B---3--:R-:W-:Y:S02]  /*0350*/  SEL R11, R0, RZ, P3 ;  /* 0x000000ff000b7207 */ /* 0x008fe40001800000 */
[----:B-----5:R-:W-:Y:S02]  /*0360*/  SEL R10, R10, RZ, P3 ;  /* 0x000000ff0a0a7207 */ /* 0x020fe40001800000 */
[C---:B------:R-:W-:Y:S01]  /*0370*/  FSETP.GT.AND P3, PT, R4.reuse, -R11, PT ;  /* 0x8000000b0400720b */ /* 0x040fe20003f64000 */
[----:B------:R-:W-:Y:S01]  /*0380*/  FADD R4, R4, R11 ;  /* 0x0000000b04047221 */ /* 0x000fe20000000000 */
[C---:B------:R-:W-:Y:S01]  /*0390*/  FSETP.GT.AND P4, PT, R5.reuse, -R10, PT ;  /* 0x8000000a0500720b */ /* 0x040fe20003f84000 */
[----:B------:R-:W-:-:S10]  /*03a0*/  FADD R5, R5, R10 ;  /* 0x0000000a05057221 */ /* 0x000fd40000000000 */
[----:B------:R-:W-:Y:S02]  /*03b0*/  @!P3 FMUL R4, R4, 0.10000000149011611938 ;  /* 0x3dcccccd0404b820 */ /* 0x000fe40000400000 */
[----:B------:R-:W-:Y:S01]  /*03c0*/  @!P4 FMUL R5, R5, 0.10000000149011611938 ;  /* 0x3dcccccd0505c820 */ /* 0x000fe20000400000 */
[----:B----4-:R-:W-:Y:S02]  /*03d0*/  @P1 SEL R4, R12, RZ, P2 ;  /* 0x000000ff0c041207 */ /* 0x010fe40001000000 */
[----:B------:R-:W-:Y:S01]  /*03e0*/  @P1 SEL R5, R13, RZ, P2 ;  /* 0x000000ff0d051207 */ /* 0x000fe20001000000 */
[----:B------:R-:W-:Y:S06]  /*03f0*/  @P0 EXIT ;  /* 0x000000000000094d */ /* 0x000fec0003800000 */
[----:B------:R-:W-:Y:S01]  /*0400*/  STG.E.64 desc[UR4][R2.64], R4 ;  /* 0x0000000402007986 */ /* 0x000fe2000c101b04 */
[----:B------:R-:W-:Y:S05]  /*0410*/  EXIT ;  /* 0x000000000000794d */ /* 0x000fea0003800000 */
.L_x_0:
[----:B------:R-:W-:-:S00]  /*0420*/  BRA `(.L_x_0) ;  /* 0xfffffffc00fc7947 */ /* 0x000fc0000383ffff */
[----:B------:R-:W-:-:S00]  /*0430*/  NOP ;  /* 0x0000000000007918 */ /* 0x000fc00000000000 */
        /* <DEDUP_REMOVED lines=12> */
.L_x_1:


//--------------------- .nv.constant0.triton_poi_fused_cat_4 --------------------------
	.section	.nv.constant0.triton_poi_fused_cat_4,"a",@progbits
	.sectionflags	@""
	.align	4
.nv.constant0.triton_poi_fused_cat_4:
	.zero		564
